//
// Generated by NVIDIA NVVM Compiler
//
// Compiler Build ID: CL-36424714
// Cuda compilation tools, release 13.0, V13.0.88
// Based on NVVM 20.0.0
//

.version 9.0
.target sm_100
.address_size 64

	// .globl	_Z13addArraysCUDAPiS_S_

.visible .entry _Z13addArraysCUDAPiS_S_(
	.param .u64 .ptr .align 1 _Z13addArraysCUDAPiS_S__param_0,
	.param .u64 .ptr .align 1 _Z13addArraysCUDAPiS_S__param_1,
	.param .u64 .ptr .align 1 _Z13addArraysCUDAPiS_S__param_2
)
{
	.reg .b32 	%r<5>;
	.reg .b64 	%rd<11>;

	ld.param.u64 	%rd1, [_Z13addArraysCUDAPiS_S__param_0];
	ld.param.u64 	%rd2, [_Z13addArraysCUDAPiS_S__param_1];
	ld.param.u64 	%rd3, [_Z13addArraysCUDAPiS_S__param_2];
	cvta.to.global.u64 	%rd4, %rd3;
	cvta.to.global.u64 	%rd5, %rd2;
	cvta.to.global.u64 	%rd6, %rd1;
	mov.u32 	%r1, %tid.x;
	mul.wide.u32 	%rd7, %r1, 4;
	add.s64 	%rd8, %rd6, %rd7;
	ld.global.u32 	%r2, [%rd8];
	add.s64 	%rd9, %rd5, %rd7;
	ld.global.u32 	%r3, [%rd9];
	add.s32 	%r4, %r3, %r2;
	add.s64 	%rd10, %rd4, %rd7;
	st.global.u32 	[%rd10], %r4;
	ret;

}


// ===== COMPILED SASS (sm_100) =====

	.target	sm_100

	.elftype	@"ET_EXEC"


//--------------------- .note.nv.tkinfo           --------------------------
	.section	.note.nv.tkinfo,"",@"SHT_NOTE"
	.sectionflags	@"SHF_NOTE_NV_TKINFO"
	.tkinfo
        /*0018*/ 	.word	0x00000002
        /*0030*/ 	.string	""
        /*0030*/ 	.string	"ptxas"
        /*0030*/ 	.string	"Cuda compilation tools, release 13.0, V13.0.88"
        /*0030*/ 	.string	"Build cuda_13.0.r13.0/compiler.36424714_0"
        /*0030*/ 	.string	"-arch sm_100 -m 64 "



//--------------------- .note.nv.cuinfo           --------------------------
	.section	.note.nv.cuinfo,"",@"SHT_NOTE"
	.sectionflags	@"SHF_NOTE_NV_CUINFO"
        /*0018*/ 	.short	0x0002
        /*001a*/ 	.short	0x0064
        /*001c*/ 	.short	0x0082
	.zero		2


//--------------------- .nv.info                  --------------------------
	.section	.nv.info,"",@"SHT_CUDA_INFO"
	.align	4


	//----- nvinfo : EIATTR_REGCOUNT
	.align		4
        /*0000*/ 	.byte	0x04, 0x2f
        /*0002*/ 	.short	(.L_1 - .L_0)
	.align		4
.L_0:
        /*0004*/ 	.word	index@(_Z13addArraysCUDAPiS_S_)
        /*0008*/ 	.word	0x0000000c


	//----- nvinfo : EIATTR_FRAME_SIZE
	.align		4
.L_1:
        /*000c*/ 	.byte	0x04, 0x11
        /*000e*/ 	.short	(.L_3 - .L_2)
	.align		4
.L_2:
        /*0010*/ 	.word	index@(_Z13addArraysCUDAPiS_S_)
        /*0014*/ 	.word	0x00000000


	//----- nvinfo : EIATTR_MIN_STACK_SIZE
	.align		4
.L_3:
        /*0018*/ 	.byte	0x04, 0x12
        /*001a*/ 	.short	(.L_5 - .L_4)
	.align		4
.L_4:
        /*001c*/ 	.word	index@(_Z13addArraysCUDAPiS_S_)
        /*0020*/ 	.word	0x00000000
.L_5:


//--------------------- .nv.compat                --------------------------
	.section	.nv.compat,"",@"SHT_CUDA_COMPAT_INFO"
	.align	4
        /*0000*/ 	.byte	0x02, 0x09, 0x00, 0x00, 0x02, 0x02, 0x01, 0x00, 0x02, 0x05, 0x05, 0x00, 0x03, 0x07, 0x01, 0x01
        /*0010*/ 	.byte	0x02, 0x03, 0x00, 0x00, 0x02, 0x06, 0x01, 0x00, 0x04, 0x0b, 0x08, 0x00, 0x09, 0x00, 0x00, 0x00
        /*0020*/ 	.byte	0x00, 0x00, 0x00, 0x00


//--------------------- .nv.info._Z13addArraysCUDAPiS_S_ --------------------------
	.section	.nv.info._Z13addArraysCUDAPiS_S_,"",@"SHT_CUDA_INFO"
	.sectionflags	@""
	.align	4


	//----- nvinfo : EIATTR_CUDA_API_VERSION
	.align		4
        /*0000*/ 	.byte	0x04, 0x37
        /*0002*/ 	.short	(.L_7 - .L_6)
.L_6:
        /*0004*/ 	.word	0x00000082


	//----- nvinfo : EIATTR_KPARAM_INFO
	.align		4
.L_7:
        /*0008*/ 	.byte	0x04, 0x17
        /*000a*/ 	.short	(.L_9 - .L_8)
.L_8:
        /*000c*/ 	.word	0x00000000
        /*0010*/ 	.short	0x0002
        /*0012*/ 	.short	0x0010
        /*0014*/ 	.byte	0x00, 0xf5, 0x21, 0x00


	//----- nvinfo : EIATTR_KPARAM_INFO
	.align		4
.L_9:
        /*0018*/ 	.byte	0x04, 0x17
        /*001a*/ 	.short	(.L_11 - .L_10)
.L_10:
        /*001c*/ 	.word	0x00000000
        /*0020*/ 	.short	0x0001
        /*0022*/ 	.short	0x0008
        /*0024*/ 	.byte	0x00, 0xf5, 0x21, 0x00


	//----- nvinfo : EIATTR_KPARAM_INFO
	.align		4
.L_11:
        /*0028*/ 	.byte	0x04, 0x17
        /*002a*/ 	.short	(.L_13 - .L_12)
.L_12:
        /*002c*/ 	.word	0x00000000
        /*0030*/ 	.short	0x0000
        /*0032*/ 	.short	0x0000
        /*0034*/ 	.byte	0x00, 0xf5, 0x21, 0x00


	//----- nvinfo : EIATTR_SPARSE_MMA_MASK
	.align		4
.L_13:
        /*0038*/ 	.byte	0x03, 0x50
        /*003a*/ 	.short	0x0000


	//----- nvinfo : EIATTR_MAXREG_COUNT
	.align		4
        /*003c*/ 	.byte	0x03, 0x1b
        /*003e*/ 	.short	0x00ff


	//----- nvinfo : EIATTR_MERCURY_ISA_VERSION
	.align		4
        /*0040*/ 	.byte	0x03, 0x5f
        /*0042*/ 	.short	0x0101


	//----- nvinfo : EIATTR_VRC_CTA_INIT_COUNT
	.align		4
        /*0044*/ 	.byte	0x02, 0x4a
	.zero		1
	.zero		1


	//----- nvinfo : EIATTR_EXIT_INSTR_OFFSETS
	.align		4
        /*0048*/ 	.byte	0x04, 0x1c
        /*004a*/ 	.short	(.L_15 - .L_14)


	//   ....[0]....
.L_14:
        /*004c*/ 	.word	0x000000d0


	//----- nvinfo : EIATTR_CBANK_PARAM_SIZE
	.align		4
.L_15:
        /*0050*/ 	.byte	0x03, 0x19
        /*0052*/ 	.short	0x0018


	//----- nvinfo : EIATTR_PARAM_CBANK
	.align		4
        /*0054*/ 	.byte	0x04, 0x0a
        /*0056*/ 	.short	(.L_17 - .L_16)
	.align		4
.L_16:
        /*0058*/ 	.word	index@(.nv.constant0._Z13addArraysCUDAPiS_S_)
        /*005c*/ 	.short	0x0380
        /*005e*/ 	.short	0x0018


	//----- nvinfo : EIATTR_SW_WAR
	.align		4
.L_17:
        /*0060*/ 	.byte	0x04, 0x36
        /*0062*/ 	.short	(.L_19 - .L_18)
.L_18:
        /*0064*/ 	.word	0x00000008
.L_19:


//--------------------- .nv.callgraph             --------------------------
	.section	.nv.callgraph,"",@"SHT_CUDA_CALLGRAPH"
	.align	4
	.sectionentsize	8
	.align		4
        /*0000*/ 	.word	0x00000000
	.align		4
        /*0004*/ 	.word	0xffffffff
	.align		4
        /*0008*/ 	.word	0x00000000
	.align		4
        /*000c*/ 	.word	0xfffffffe
	.align		4
        /*0010*/ 	.word	0x00000000
	.align		4
        /*0014*/ 	.word	0xfffffffd
	.align		4
        /*0018*/ 	.word	0x00000000
	.align		4
        /*001c*/ 	.word	0xfffffffc


//--------------------- .text._Z13addArraysCUDAPiS_S_ --------------------------
	.section	.text._Z13addArraysCUDAPiS_S_,"ax",@progbits
	.align	128
        .global         _Z13addArraysCUDAPiS_S_
        .type           _Z13addArraysCUDAPiS_S_,@function
        .size           _Z13addArraysCUDAPiS_S_,(.L_x_1 - _Z13addArraysCUDAPiS_S_)
        .other          _Z13addArraysCUDAPiS_S_,@"STO_CUDA_ENTRY STV_DEFAULT"
_Z13addArraysCUDAPiS_S_:
.text._Z13addArraysCUDAPiS_S_:
[----:B------:R-:W-:Y:S01]  /*0000*/  LDC R1, c[0x0][0x37c] ;  /* 0x0000df00ff017b82 */ /* 0x000fe20000000800 */
[----:B------:R-:W0:Y:S07]  /*0010*/  S2R R9, SR_TID.X ;  /* 0x0000000000097919 */ /* 0x000e2e0000002100 */
[----:B------:R-:W0:Y:S01]  /*0020*/  LDC.64 R2, c[0x0][0x380] ;  /* 0x0000e000ff027b82 */ /* 0x000e220000000a00 */
[----:B------:R-:W1:Y:S07]  /*0030*/  LDCU.64 UR4, c[0x0][0x358] ;  /* 0x00006b00ff0477ac */ /* 0x000e6e0008000a00 */
[----:B------:R-:W2:Y:S08]  /*0040*/  LDC.64 R4, c[0x0][0x388] ;  /* 0x0000e200ff047b82 */ /* 0x000eb00000000a00 */
[----:B------:R-:W3:Y:S01]  /*0050*/  LDC.64 R6, c[0x0][0x390] ;  /* 0x0000e400ff067b82 */ /* 0x000ee20000000a00 */
[----:B0-----:R-:W-:-:S04]  /*0060*/  IMAD.WIDE.U32 R2, R9, 0x4, R2 ;  /* 0x0000000409027825 */ /* 0x001fc800078e0002 */
[C---:B--2---:R-:W-:Y:S02]  /*0070*/  IMAD.WIDE.U32 R4, R9.reuse, 0x4, R4 ;  /* 0x0000000409047825 */ /* 0x044fe400078e0004 */
[----:B-1----:R-:W2:Y:S04]  /*0080*/  LDG.E R2, desc[UR4][R2.64] ;  /* 0x0000000402027981 */ /* 0x002ea8000c1e1900 */
[----:B------:R-:W2:Y:S01]  /*0090*/  LDG.E R5, desc[UR4][R4.64] ;  /* 0x0000000404057981 */ /* 0x000ea2000c1e1900 */
[----:B---3--:R-:W-:Y:S01]  /*00a0*/  IMAD.WIDE.U32 R6, R9, 0x4, R6 ;  /* 0x0000000409067825 */ /* 0x008fe200078e0006 */
[----:B--2---:R-:W-:-:S05]  /*00b0*/  IADD3 R9, PT, PT, R2, R5, RZ ;  /* 0x0000000502097210 */ /* 0x004fca0007ffe0ff */
[----:B------:R-:W-:Y:S01]  /*00c0*/  STG.E desc[UR4][R6.64], R9 ;  /* 0x0000000906007986 */ /* 0x000fe2000c101904 */
[----:B------:R-:W-:Y:S05]  /*00d0*/  EXIT ;  /* 0x000000000000794d */ /* 0x000fea0003800000 */
.L_x_0:
[----:B------:R-:W-:-:S00]  /*00e0*/  BRA `(.L_x_0) ;  /* 0xfffffffc00fc7947 */ /* 0x000fc0000383ffff */
[----:B------:R-:W-:-:S00]  /*00f0*/  NOP ;  /* 0x0000000000007918 */ /* 0x000fc00000000000 */
        /* <DEDUP_REMOVED lines=8> */
.L_x_1:


//--------------------- .nv.shared.reserved.0     --------------------------
	.section	.nv.shared.reserved.0,"aw",@nobits
	.weak		__nv_reservedSMEM_offset_0_alias
	.size		__nv_reservedSMEM_offset_0_alias, 0, 64
	.other		__nv_reservedSMEM_offset_0_alias,@"STO_CUDA_RESERVED_SHARED STV_DEFAULT"
__nv_reservedSMEM_offset_0_alias:
	.zero		0
	.zero		64


//--------------------- .nv.constant0._Z13addArraysCUDAPiS_S_ --------------------------
	.section	.nv.constant0._Z13addArraysCUDAPiS_S_,"a",@progbits
	.sectionflags	@""
	.align	4
.nv.constant0._Z13addArraysCUDAPiS_S_:
	.zero		920


//--------------------- SYMBOLS --------------------------

	.type		.nv.reservedSmem.offset0,@object
	.size		.nv.reservedSmem.offset0,0x4
